	.headerflags	@"EF_CUDA_TEXMODE_UNIFIED EF_CUDA_64BIT_ADDRESS EF_CUDA_ACCELERATORS EF_CUDA_SM90 EF_CUDA_VIRTUAL_SM(EF_CUDA_SM90)"
	.elftype	@"ET_EXEC"


//--------------------- .nv.info                  --------------------------
	.section	.nv.info,"",@"SHT_CUDA_INFO"
	.align	4


	//----- nvinfo : EIATTR_REGCOUNT
	.align		4
        /*0000*/ 	.byte	0x04, 0x2f
        /*0002*/ 	.short	(.L_3 - .L_2)
	.align		4
.L_2:
        /*0004*/ 	.word	index@(triton_poi_fused__native_batch_norm_legit_no_training_mul_relu_7)
        /*0008*/ 	.word	0x00000020


	//----- nvinfo : EIATTR_MIN_STACK_SIZE
	.align		4
.L_3:
        /*000c*/ 	.byte	0x04, 0x12
        /*000e*/ 	.short	(.L_5 - .L_4)
	.align		4
.L_4:
        /*0010*/ 	.word	index@(triton_poi_fused__native_batch_norm_legit_no_training_mul_relu_7)
        /*0014*/ 	.word	0x00000000


	//----- nvinfo : EIATTR_FRAME_SIZE
	.align		4
.L_5:
        /*0018*/ 	.byte	0x04, 0x11
        /*001a*/ 	.short	(.L_7 - .L_6)
	.align		4
.L_6:
        /*001c*/ 	.word	index@(triton_poi_fused__native_batch_norm_legit_no_training_mul_relu_7)
        /*0020*/ 	.word	0x00000000


	//----- nvinfo : EIATTR_MIN_STACK_SIZE
	.align		4
.L_7:
        /*0024*/ 	.byte	0x04, 0x12
        /*0026*/ 	.short	(.L_9 - .L_8)
	.align		4
.L_8:
        /*0028*/ 	.word	index@(triton_poi_fused__native_batch_norm_legit_no_training_mul_relu_7)
        /*002c*/ 	.word	0x00000000
.L_9:


//--------------------- .nv.info.triton_poi_fused__native_batch_norm_legit_no_training_mul_relu_7 --------------------------
	.section	.nv.info.triton_poi_fused__native_batch_norm_legit_no_training_mul_relu_7,"",@"SHT_CUDA_INFO"
	.sectionflags	@""
	.align	4


	//----- nvinfo : EIATTR_CUDA_API_VERSION
	.align		4
        /*0000*/ 	.byte	0x04, 0x37
        /*0002*/ 	.short	(.L_11 - .L_10)
.L_10:
        /*0004*/ 	.word	0x0000007c


	//----- nvinfo : EIATTR_KPARAM_INFO
	.align		4
.L_11:
        /*0008*/ 	.byte	0x04, 0x17
        /*000a*/ 	.short	(.L_13 - .L_12)
.L_12:
        /*000c*/ 	.word	0x00000000
        /*0010*/ 	.short	0x0007
        /*0012*/ 	.short	0x0038
        /*0014*/ 	.byte	0x00, 0xf0, 0x11, 0x00


	//----- nvinfo : EIATTR_KPARAM_INFO
	.align		4
.L_13:
        /*0018*/ 	.byte	0x04, 0x17
        /*001a*/ 	.short	(.L_15 - .L_14)
.L_14:
        /*001c*/ 	.word	0x00000000
        /*0020*/ 	.short	0x0006
        /*0022*/ 	.short	0x0030
        /*0024*/ 	.byte	0x00, 0xf4, 0x21, 0x00


	//----- nvinfo : EIATTR_KPARAM_INFO
	.align		4
.L_15:
        /*0028*/ 	.byte	0x04, 0x17
        /*002a*/ 	.short	(.L_17 - .L_16)
.L_16:
        /*002c*/ 	.word	0x00000000
        /*0030*/ 	.short	0x0005
        /*0032*/ 	.short	0x0028
        /*0034*/ 	.byte	0x00, 0xf4, 0x21, 0x00


	//----- nvinfo : EIATTR_KPARAM_INFO
	.align		4
.L_17:
        /*0038*/ 	.byte	0x04, 0x17
        /*003a*/ 	.short	(.L_19 - .L_18)
.L_18:
        /*003c*/ 	.word	0x00000000
        /*0040*/ 	.short	0x0004
        /*0042*/ 	.short	0x0020
        /*0044*/ 	.byte	0x00, 0xf4, 0x21, 0x00


	//----- nvinfo : EIATTR_KPARAM_INFO
	.align		4
.L_19:
        /*0048*/ 	.byte	0x04, 0x17
        /*004a*/ 	.short	(.L_21 - .L_20)
.L_20:
        /*004c*/ 	.word	0x00000000
        /*0050*/ 	.short	0x0003
        /*0052*/ 	.short	0x0018
        /*0054*/ 	.byte	0x00, 0xf4, 0x21, 0x00


	//----- nvinfo : EIATTR_KPARAM_INFO
	.align		4
.L_21:
        /*0058*/ 	.byte	0x04, 0x17
        /*005a*/ 	.short	(.L_23 - .L_22)
.L_22:
        /*005c*/ 	.word	0x00000000
        /*0060*/ 	.short	0x0002
        /*0062*/ 	.short	0x0010
        /*0064*/ 	.byte	0x00, 0xf4, 0x21, 0x00


	//----- nvinfo : EIATTR_KPARAM_INFO
	.align		4
.L_23:
        /*0068*/ 	.byte	0x04, 0x17
        /*006a*/ 	.short	(.L_25 - .L_24)
.L_24:
        /*006c*/ 	.word	0x00000000
        /*0070*/ 	.short	0x0001
        /*0072*/ 	.short	0x0008
        /*0074*/ 	.byte	0x00, 0xf4, 0x21, 0x00


	//----- nvinfo : EIATTR_KPARAM_INFO
	.align		4
.L_25:
        /*0078*/ 	.byte	0x04, 0x17
        /*007a*/ 	.short	(.L_27 - .L_26)
.L_26:
        /*007c*/ 	.word	0x00000000
        /*0080*/ 	.short	0x0000
        /*0082*/ 	.short	0x0000
        /*0084*/ 	.byte	0x00, 0xf4, 0x21, 0x00


	//----- nvinfo : EIATTR_SPARSE_MMA_MASK
	.align		4
.L_27:
        /*0088*/ 	.byte	0x03, 0x50
        /*008a*/ 	.short	0x0000


	//----- nvinfo : EIATTR_MAXREG_COUNT
	.align		4
        /*008c*/ 	.byte	0x03, 0x1b
        /*008e*/ 	.short	0x00ff


	//----- nvinfo : EIATTR_EXIT_INSTR_OFFSETS
	.align		4
        /*0090*/ 	.byte	0x04, 0x1c
        /*0092*/ 	.short	(.L_29 - .L_28)


	//   ....[0]....
.L_28:
        /*0094*/ 	.word	0x000009c0


	//----- nvinfo : EIATTR_REQNTID
	.align		4
.L_29:
        /*0098*/ 	.byte	0x04, 0x10
        /*009a*/ 	.short	(.L_31 - .L_30)
.L_30:
        /*009c*/ 	.word	0x00000080
        /*00a0*/ 	.word	0x00000001
        /*00a4*/ 	.word	0x00000001


	//----- nvinfo : EIATTR_CBANK_PARAM_SIZE
	.align		4
.L_31:
        /*00a8*/ 	.byte	0x03, 0x19
        /*00aa*/ 	.short	0x003c


	//----- nvinfo : EIATTR_PARAM_CBANK
	.align		4
        /*00ac*/ 	.byte	0x04, 0x0a
        /*00ae*/ 	.short	(.L_33 - .L_32)
	.align		4
.L_32:
        /*00b0*/ 	.word	index@(.nv.constant0.triton_poi_fused__native_batch_norm_legit_no_training_mul_relu_7)
        /*00b4*/ 	.short	0x0210
        /*00b6*/ 	.short	0x003c


	//----- nvinfo : EIATTR_SW_WAR
	.align		4
.L_33:
        /*00b8*/ 	.byte	0x04, 0x36
        /*00ba*/ 	.short	(.L_35 - .L_34)
.L_34:
        /*00bc*/ 	.word	0x00000008
.L_35:


//--------------------- .nv.callgraph             --------------------------
	.section	.nv.callgraph,"",@"SHT_CUDA_CALLGRAPH"
	.align	4
	.sectionentsize	8
	.align		4
        /*0000*/ 	.word	0x00000000
	.align		4
        /*0004*/ 	.word	0xffffffff
	.align		4
        /*0008*/ 	.word	0x00000000
	.align		4
        /*000c*/ 	.word	0xfffffffe
	.align		4
        /*0010*/ 	.word	0x00000000
	.align		4
        /*0014*/ 	.word	0xfffffffd
	.align		4
        /*0018*/ 	.word	0x00000000
	.align		4
        /*001c*/ 	.word	0xfffffffc


//--------------------- .nv.constant4             --------------------------
	.section	.nv.constant4,"a",@progbits
	.align	8
	.align		8
.nv.constant4:
        /*0000*/ 	.dword	_$_str
	.align		8
        /*0008*/ 	.dword	_$_str_$_2


//--------------------- .text.triton_poi_fused__native_batch_norm_legit_no_training_mul_relu_7 --------------------------
	.section	.text.triton_poi_fused__native_batch_norm_legit_no_training_mul_relu_7,"ax",@progbits
	.align	128
        .global         triton_poi_fused__native_batch_norm_legit_no_training_mul_relu_7
        .type           triton_poi_fused__native_batch_norm_legit_no_training_mul_relu_7,@function
        .size           triton_poi_fused__native_batch_norm_legit_no_training_mul_relu_7,(.L_x_1 - triton_poi_fused__native_batch_norm_legit_no_training_mul_relu_7)
        .other          triton_poi_fused__native_batch_norm_legit_no_training_mul_relu_7,@"STO_CUDA_ENTRY STV_DEFAULT"
triton_poi_fused__native_batch_norm_legit_no_training_mul_relu_7:
.text.triton_poi_fused__native_batch_norm_legit_no_training_mul_relu_7:
[----:B------:R-:W-:Y:S01]  /*0000*/  LDC R1, c[0x0][0x28] ;  /* 0x00000a00ff017b82 */ /* 0x000fe20000000800 */
[----:B------:R-:W1:Y:S07]  /*0010*/  S2R R0, SR_TID.X ;  /* 0x0000000000007919 */ /* 0x000e6e0000002100 */
[----:B------:R-:W2:Y:S01]  /*0020*/  LDC.64 R6, c[0x0][0x228] ;  /* 0x00008a00ff067b82 */ /* 0x000ea20000000a00 */
[----:B------:R-:W-:Y:S01]  /*0030*/  ULDC.64 UR4, c[0x0][0x208] ;  /* 0x0000820000047ab9 */ /* 0x000fe20000000a00 */
[----:B------:R-:W3:Y:S06]  /*0040*/  S2R R3, SR_CTAID.X ;  /* 0x0000000000037919 */ /* 0x000eec0000002500 */
[----:B------:R-:W4:Y:S08]  /*0050*/  LDC.64 R20, c[0x0][0x220] ;  /* 0x00008800ff147b82 */ /* 0x000f300000000a00 */
[----:B------:R-:W5:Y:S08]  /*0060*/  LDC.64 R12, c[0x0][0x218] ;  /* 0x00008600ff0c7b82 */ /* 0x000f700000000a00 */
[----:B------:R-:W4:Y:S01]  /*0070*/  LDC.64 R16, c[0x0][0x230] ;  /* 0x00008c00ff107b82 */ /* 0x000f220000000a00 */
[----:B-1----:R-:W-:-:S07]  /*0080*/  IMAD.SHL.U32 R0, R0, 0x4, RZ ;  /* 0x0000000400007824 */ /* 0x002fce00078e00ff */
[----:B------:R-:W1:Y:S01]  /*0090*/  LDC.64 R18, c[0x0][0x238] ;  /* 0x00008e00ff127b82 */ /* 0x000e620000000a00 */
[----:B---3--:R-:W-:Y:S02]  /*00a0*/  SHF.R.S32.HI R4, RZ, 0x15, R3 ;  /* 0x00000015ff047819 */ /* 0x008fe40000011403 */
[----:B------:R-:W-:Y:S02]  /*00b0*/  LOP3.LUT R0, R0, 0x1fc, RZ, 0xc0, !PT ;  /* 0x000001fc00007812 */ /* 0x000fe400078ec0ff */
[----:B------:R-:W-:-:S03]  /*00c0*/  SGXT R4, R4, 0x1 ;  /* 0x000000010404781a */ /* 0x000fc60000000200 */
[----:B------:R-:W-:-:S05]  /*00d0*/  IMAD R3, R3, 0x400, R0 ;  /* 0x0000040003037824 */ /* 0x000fca00078e0200 */
[C---:B------:R-:W-:Y:S02]  /*00e0*/  LEA.HI R0, R4.reuse, R3, RZ, 0x8 ;  /* 0x0000000304007211 */ /* 0x040fe400078f40ff */
[----:B------:R-:W-:Y:S02]  /*00f0*/  IADD3 R5, R3, 0x200, RZ ;  /* 0x0000020003057810 */ /* 0x000fe40007ffe0ff */
[----:B------:R-:W-:Y:S02]  /*0100*/  SHF.R.S32.HI R0, RZ, 0x8, R0 ;  /* 0x00000008ff007819 */ /* 0x000fe40000011400 */
[----:B------:R-:W-:Y:S02]  /*0110*/  LEA.HI R2, R4, R5, RZ, 0x8 ;  /* 0x0000000504027211 */ /* 0x000fe400078f40ff */
[----:B------:R-:W-:Y:S02]  /*0120*/  LEA.HI R8, R0, R0, RZ, 0x7 ;  /* 0x0000000000087211 */ /* 0x000fe400078f38ff */
[----:B------:R-:W-:-:S02]  /*0130*/  SHF.R.S32.HI R2, RZ, 0x8, R2 ;  /* 0x00000008ff027819 */ /* 0x000fc40000011402 */
[----:B------:R-:W-:Y:S02]  /*0140*/  LOP3.LUT R25, R8, 0xffffff80, RZ, 0xc0, !PT ;  /* 0xffffff8008197812 */ /* 0x000fe400078ec0ff */
[----:B------:R-:W-:-:S03]  /*0150*/  LEA.HI R8, R2, R2, RZ, 0x7 ;  /* 0x0000000202087211 */ /* 0x000fc600078f38ff */
[----:B------:R-:W-:Y:S01]  /*0160*/  IMAD.IADD R25, R0, 0x1, -R25 ;  /* 0x0000000100197824 */ /* 0x000fe200078e0a19 */
[----:B------:R-:W-:-:S03]  /*0170*/  LOP3.LUT R15, R8, 0xffffff80, RZ, 0xc0, !PT ;  /* 0xffffff80080f7812 */ /* 0x000fc600078ec0ff */
[----:B--2---:R-:W-:Y:S01]  /*0180*/  IMAD.WIDE R8, R25, 0x4, R6 ;  /* 0x0000000419087825 */ /* 0x004fe200078e0206 */
[----:B------:R-:W-:-:S04]  /*0190*/  IADD3 R15, R2, -R15, RZ ;  /* 0x8000000f020f7210 */ /* 0x000fc80007ffe0ff */
[----:B------:R2:W3:Y:S01]  /*01a0*/  LDG.E.EL R2, desc[UR4][R8.64] ;  /* 0x0000000408027981 */ /* 0x0004e2000c2e1900 */
[----:B------:R-:W-:Y:S01]  /*01b0*/  IMAD.WIDE R10, R15, 0x4, R6 ;  /* 0x000000040f0a7825 */ /* 0x000fe200078e0206 */
[----:B------:R-:W-:-:S04]  /*01c0*/  PRMT R6, R25, 0x8880, RZ ;  /* 0x0000888019067816 */ /* 0x000fc800000000ff */
[----:B------:R1:W3:Y:S01]  /*01d0*/  LDG.E.EL R0, desc[UR4][R10.64] ;  /* 0x000000040a007981 */ /* 0x0002e2000c2e1900 */
[----:B------:R-:W-:Y:S01]  /*01e0*/  PRMT R6, R6, 0x7710, RZ ;  /* 0x0000771006067816 */ /* 0x000fe200000000ff */
[----:B----4-:R-:W-:Y:S01]  /*01f0*/  IMAD.WIDE R28, R25, 0x4, R20 ;  /* 0x00000004191c7825 */ /* 0x010fe200078e0214 */
[----:B------:R-:W-:Y:S02]  /*0200*/  LEA.HI R7, R4, R3, RZ, 0xf ;  /* 0x0000000304077211 */ /* 0x000fe400078f78ff */
[----:B------:R-:W-:Y:S01]  /*0210*/  SHF.R.U32.HI R6, RZ, 0xd, R6 ;  /* 0x0000000dff067819 */ /* 0x000fe20000011606 */
[----:B-----5:R-:W-:Y:S01]  /*0220*/  IMAD.WIDE R12, R3, 0x4, R12 ;  /* 0x00000004030c7825 */ /* 0x020fe200078e020c */
[C---:B--2---:R-:W-:Y:S02]  /*0230*/  PRMT R9, R15.reuse, 0x8880, RZ ;  /* 0x000088800f097816 */ /* 0x044fe400000000ff */
[----:B------:R-:W-:Y:S01]  /*0240*/  LOP3.LUT R6, R6, 0x3, RZ, 0xc0, !PT ;  /* 0x0000000306067812 */ /* 0x000fe200078ec0ff */
[----:B------:R-:W-:Y:S01]  /*0250*/  IMAD.WIDE R20, R15, 0x4, R20 ;  /* 0x000000040f147825 */ /* 0x000fe200078e0214 */
[----:B------:R-:W-:-:S02]  /*0260*/  SHF.R.S32.HI R7, RZ, 0xf, R7 ;  /* 0x0000000fff077819 */ /* 0x000fc40000011407 */
[----:B------:R-:W-:Y:S01]  /*0270*/  LEA.HI R4, R4, R5, RZ, 0xf ;  /* 0x0000000504047211 */ /* 0x000fe200078f78ff */
[----:B------:R-:W-:-:S05]  /*0280*/  IMAD.IADD R6, R25, 0x1, R6 ;  /* 0x0000000119067824 */ /* 0x000fca00078e0206 */
[C---:B------:R-:W-:Y:S02]  /*0290*/  PRMT R8, R6.reuse, 0x8880, RZ ;  /* 0x0000888006087816 */ /* 0x040fe400000000ff */
[----:B------:R-:W-:Y:S02]  /*02a0*/  LOP3.LUT R6, R6, 0xfc, RZ, 0xc0, !PT ;  /* 0x000000fc06067812 */ /* 0x000fe400078ec0ff */
[----:B------:R-:W-:Y:S02]  /*02b0*/  SHF.R.S32.HI R8, RZ, 0x2, R8 ;  /* 0x00000002ff087819 */ /* 0x000fe40000011408 */
[----:B------:R-:W-:Y:S02]  /*02c0*/  IADD3 R24, RZ, -R6, RZ ;  /* 0x80000006ff187210 */ /* 0x000fe40007ffe0ff */
[----:B01----:R-:W-:Y:S01]  /*02d0*/  PRMT R10, R8, 0x9910, RZ ;  /* 0x00009910080a7816 */ /* 0x003fe200000000ff */
[----:B------:R-:W2:Y:S01]  /*02e0*/  LDG.E.EL R6, desc[UR4][R28.64] ;  /* 0x000000041c067981 */ /* 0x000ea2000c2e1900 */
[----:B------:R-:W-:-:S02]  /*02f0*/  PRMT R8, R9, 0x7710, RZ ;  /* 0x0000771009087816 */ /* 0x000fc400000000ff */
[----:B------:R-:W-:Y:S02]  /*0300*/  PRMT R24, R24, 0x7710, RZ ;  /* 0x0000771018187816 */ /* 0x000fe400000000ff */
[----:B------:R-:W-:Y:S02]  /*0310*/  SHF.R.U32.HI R8, RZ, 0xd, R8 ;  /* 0x0000000dff087819 */ /* 0x000fe40000011608 */
[----:B------:R-:W-:Y:S02]  /*0320*/  LEA R5, R7, R10, 0x7 ;  /* 0x0000000a07057211 */ /* 0x000fe400078e38ff */
[----:B------:R-:W-:Y:S01]  /*0330*/  LOP3.LUT R8, R8, 0x3, RZ, 0xc0, !PT ;  /* 0x0000000308087812 */ /* 0x000fe200078ec0ff */
[----:B------:R0:W4:Y:S04]  /*0340*/  LDG.E.EL R7, desc[UR4][R20.64] ;  /* 0x0000000414077981 */ /* 0x000128000c2e1900 */
[----:B------:R-:W-:-:S02]  /*0350*/  IMAD.IADD R14, R15, 0x1, R8 ;  /* 0x000000010f0e7824 */ /* 0x000fc400078e0208 */
[----:B------:R-:W2:Y:S03]  /*0360*/  LDG.E.128 R8, desc[UR4][R12.64] ;  /* 0x000000040c087981 */ /* 0x000ea6000c1e1d00 */
[C---:B------:R-:W-:Y:S01]  /*0370*/  LOP3.LUT R22, R14.reuse, 0xfc, RZ, 0xc0, !PT ;  /* 0x000000fc0e167812 */ /* 0x040fe200078ec0ff */
[C---:B------:R-:W-:Y:S01]  /*0380*/  IMAD.WIDE R26, R25.reuse, 0x4, R16 ;  /* 0x00000004191a7825 */ /* 0x040fe200078e0210 */
[----:B0-----:R-:W0:Y:S03]  /*0390*/  LDC.64 R20, c[0x0][0x210] ;  /* 0x00008400ff147b82 */ /* 0x001e260000000a00 */
[----:B------:R-:W-:Y:S01]  /*03a0*/  IMAD.MOV R28, RZ, RZ, -R22 ;  /* 0x000000ffff1c7224 */ /* 0x000fe200078e0a16 */
[----:B------:R-:W-:Y:S01]  /*03b0*/  IADD3 R22, R25, R24, RZ ;  /* 0x0000001819167210 */ /* 0x000fe20007ffe0ff */
[----:B------:R-:W-:Y:S01]  /*03c0*/  IMAD.WIDE R24, R25, 0x4, R18 ;  /* 0x0000000419187825 */ /* 0x000fe200078e0212 */
[----:B------:R-:W-:Y:S01]  /*03d0*/  PRMT R29, R14, 0x8880, RZ ;  /* 0x000088800e1d7816 */ /* 0x000fe200000000ff */
[----:B------:R1:W5:Y:S01]  /*03e0*/  LDG.E.EL R23, desc[UR4][R26.64] ;  /* 0x000000041a177981 */ /* 0x000362000c2e1900 */
[----:B------:R-:W-:Y:S01]  /*03f0*/  PRMT R28, R28, 0x7710, RZ ;  /* 0x000077101c1c7816 */ /* 0x000fe200000000ff */
[----:B------:R-:W-:-:S02]  /*0400*/  IMAD.WIDE R16, R15, 0x4, R16 ;  /* 0x000000040f107825 */ /* 0x000fc400078e0210 */
[----:B------:R1:W5:Y:S02]  /*0410*/  LDG.E.EL R24, desc[UR4][R24.64] ;  /* 0x0000000418187981 */ /* 0x000364000c2e1900 */
[C---:B------:R-:W-:Y:S02]  /*0420*/  IMAD.IADD R28, R15.reuse, 0x1, R28 ;  /* 0x000000010f1c7824 */ /* 0x040fe400078e021c */
[----:B------:R-:W-:Y:S01]  /*0430*/  IMAD.WIDE R18, R15, 0x4, R18 ;  /* 0x000000040f127825 */ /* 0x000fe200078e0212 */
[----:B------:R-:W-:Y:S01]  /*0440*/  SHF.R.S32.HI R4, RZ, 0xf, R4 ;  /* 0x0000000fff047819 */ /* 0x000fe20000011404 */
[----:B------:R-:W4:Y:S01]  /*0450*/  LDG.E.128 R12, desc[UR4][R12.64+0x800] ;  /* 0x000800040c0c7981 */ /* 0x000f22000c1e1d00 */
[----:B-1----:R-:W-:Y:S02]  /*0460*/  SHF.R.S32.HI R26, RZ, 0x2, R29 ;  /* 0x00000002ff1a7819 */ /* 0x002fe4000001141d */
[----:B------:R-:W-:Y:S01]  /*0470*/  PRMT R22, R22, 0x8880, RZ ;  /* 0x0000888016167816 */ /* 0x000fe200000000ff */
[----:B------:R1:W4:Y:S01]  /*0480*/  LDG.E.EL R16, desc[UR4][R16.64] ;  /* 0x0000000410107981 */ /* 0x000322000c2e1900 */
[----:B------:R-:W-:-:S03]  /*0490*/  PRMT R25, R26, 0x9910, RZ ;  /* 0x000099101a197816 */ /* 0x000fc600000000ff */
[----:B------:R-:W4:Y:S01]  /*04a0*/  LDG.E.EL R19, desc[UR4][R18.64] ;  /* 0x0000000412137981 */ /* 0x000f22000c2e1900 */
[----:B------:R-:W-:Y:S01]  /*04b0*/  LEA R4, R4, R25, 0x7 ;  /* 0x0000001904047211 */ /* 0x000fe200078e38ff */
[----:B------:R-:W-:Y:S01]  /*04c0*/  IMAD R5, R22, 0x20, R5 ;  /* 0x0000002016057824 */ /* 0x000fe200078e0205 */
[----:B-1----:R-:W-:-:S04]  /*04d0*/  PRMT R17, R28, 0x8880, RZ ;  /* 0x000088801c117816 */ /* 0x002fc800000000ff */
[----:B------:R-:W-:Y:S01]  /*04e0*/  LEA R17, R17, R4, 0x5 ;  /* 0x0000000411117211 */ /* 0x000fe200078e28ff */
[----:B0-----:R-:W-:-:S04]  /*04f0*/  IMAD.WIDE R4, R5, 0x4, R20 ;  /* 0x0000000405047825 */ /* 0x001fc800078e0214 */
[----:B------:R-:W-:Y:S02]  /*0500*/  IMAD.WIDE R20, R17, 0x4, R20 ;  /* 0x0000000411147825 */ /* 0x000fe400078e0214 */
[----:B------:R-:W4:Y:S04]  /*0510*/  LDG.E.EL R17, desc[UR4][R4.64] ;  /* 0x0000000404117981 */ /* 0x000f28000c2e1900 */
[----:B------:R0:W4:Y:S02]  /*0520*/  LDG.E.EL R20, desc[UR4][R20.64] ;  /* 0x0000000414147981 */ /* 0x000124000c2e1900 */
[----:B0-----:R-:W-:Y:S02]  /*0530*/  IMAD.MOV.U32 R21, RZ, RZ, 0x3e800000 ;  /* 0x3e800000ff157424 */ /* 0x001fe400078e00ff */
[----:B---3--:R-:W-:Y:S01]  /*0540*/  FADD R2, R2, 9.9999997473787516356e-06 ;  /* 0x3727c5ac02027421 */ /* 0x008fe20000000000 */
[----:B------:R-:W-:-:S03]  /*0550*/  FADD R0, R0, 9.9999997473787516356e-06 ;  /* 0x3727c5ac00007421 */ /* 0x000fc60000000000 */
[----:B------:R-:W0:Y:S08]  /*0560*/  MUFU.SQRT R18, R2 ;  /* 0x0000000200127308 */ /* 0x000e300000002000 */
[----:B------:R-:W1:Y:S01]  /*0570*/  MUFU.SQRT R22, R0 ;  /* 0x0000000000167308 */ /* 0x000e620000002000 */
[C---:B0-----:R-:W-:Y:S02]  /*0580*/  FSETP.GT.AND P0, PT, R18.reuse, 8.50705917302346158658e+37, PT ;  /* 0x7e8000001200780b */ /* 0x041fe40003f04000 */
[----:B------:R-:W-:-:S02]  /*0590*/  FSETP.GEU.AND P2, PT, R18, 1.175494350822287508e-38, PT ;  /* 0x008000001200780b */ /* 0x000fc40003f4e000 */
[C---:B-1----:R-:W-:Y:S02]  /*05a0*/  FSETP.GT.AND P1, PT, R22.reuse, 8.50705917302346158658e+37, PT ;  /* 0x7e8000001600780b */ /* 0x042fe40003f24000 */
[----:B------:R-:W-:-:S07]  /*05b0*/  FSETP.GEU.AND P3, PT, R22, 1.175494350822287508e-38, PT ;  /* 0x008000001600780b */ /* 0x000fce0003f6e000 */
[----:B------:R-:W-:-:S04]  /*05c0*/  @P0 FMUL R18, R18, 0.25 ;  /* 0x3e80000012120820 */ /* 0x000fc80000400000 */
[----:B------:R-:W-:Y:S01]  /*05d0*/  @P1 FMUL R22, R22, 0.25 ;  /* 0x3e80000016161820 */ /* 0x000fe20000400000 */
[----:B------:R-:W-:-:S03]  /*05e0*/  @!P2 FMUL R18, R18, 16777216 ;  /* 0x4b8000001212a820 */ /* 0x000fc60000400000 */
[----:B------:R-:W-:-:S03]  /*05f0*/  @!P3 FMUL R22, R22, 16777216 ;  /* 0x4b8000001616b820 */ /* 0x000fc60000400000 */
[----:B------:R-:W0:Y:S01]  /*0600*/  MUFU.RCP R18, R18 ;  /* 0x0000001200127308 */ /* 0x000e220000001000 */
[----:B------:R-:W-:-:S07]  /*0610*/  FSEL R5, R21, 1, P0 ;  /* 0x3f80000015057808 */ /* 0x000fce0000000000 */
[----:B------:R-:W1:Y:S01]  /*0620*/  MUFU.RCP R22, R22 ;  /* 0x0000001600167308 */ /* 0x000e620000001000 */
[----:B------:R-:W-:Y:S01]  /*0630*/  FSEL R21, R21, 1, P1 ;  /* 0x3f80000015157808 */ /* 0x000fe20000800000 */
[----:B------:R-:W-:-:S04]  /*0640*/  @!P2 FMUL R5, R5, 16777216 ;  /* 0x4b8000000505a820 */ /* 0x000fc80000400000 */
[----:B------:R-:W-:Y:S01]  /*0650*/  @!P3 FMUL R21, R21, 16777216 ;  /* 0x4b8000001515b820 */ /* 0x000fe20000400000 */
[----:B0-----:R-:W-:Y:S01]  /*0660*/  FMUL R2, R18, R5 ;  /* 0x0000000512027220 */ /* 0x001fe20000400000 */
[--C-:B--2---:R-:W-:Y:S01]  /*0670*/  FADD R9, R9, -R6.reuse ;  /* 0x8000000609097221 */ /* 0x104fe20000000000 */
[--C-:B------:R-:W-:Y:S01]  /*0680*/  FADD R25, R10, -R6.reuse ;  /* 0x800000060a197221 */ /* 0x100fe20000000000 */
[--C-:B------:R-:W-:Y:S01]  /*0690*/  FADD R11, R11, -R6.reuse ;  /* 0x800000060b0b7221 */ /* 0x100fe20000000000 */
[----:B------:R-:W0:Y:S01]  /*06a0*/  LDC.64 R4, c[0x0][0x240] ;  /* 0x00009000ff047b82 */ /* 0x000e220000000a00 */
[----:B-1----:R-:W-:Y:S01]  /*06b0*/  FMUL R0, R22, R21 ;  /* 0x0000001516007220 */ /* 0x002fe20000400000 */
[----:B------:R-:W-:Y:S01]  /*06c0*/  FADD R21, R8, -R6 ;  /* 0x8000000608157221 */ /* 0x000fe20000000000 */
[C---:B------:R-:W-:Y:S01]  /*06d0*/  FMUL R9, R2.reuse, R9 ;  /* 0x0000000902097220 */ /* 0x040fe20000400000 */
[C---:B------:R-:W-:Y:S01]  /*06e0*/  FMUL R25, R2.reuse, R25 ;  /* 0x0000001902197220 */ /* 0x040fe20000400000 */
[C---:B------:R-:W-:Y:S01]  /*06f0*/  FMUL R11, R2.reuse, R11 ;  /* 0x0000000b020b7220 */ /* 0x040fe20000400000 */
[----:B------:R-:W-:Y:S01]  /*0700*/  FMUL R21, R2, R21 ;  /* 0x0000001502157220 */ /* 0x000fe20000400000 */
[C-C-:B-----5:R-:W-:Y:S01]  /*0710*/  FFMA R6, R23.reuse, R9, R24.reuse ;  /* 0x0000000917067223 */ /* 0x160fe20000000018 */
[----:B------:R-:W-:-:S02]  /*0720*/  FFMA R8, R23, R25, R24 ;  /* 0x0000001917087223 */ /* 0x000fc40000000018 */
[C-C-:B------:R-:W-:Y:S01]  /*0730*/  FFMA R2, R23.reuse, R21, R24.reuse ;  /* 0x0000001517027223 */ /* 0x140fe20000000018 */
[----:B------:R-:W-:Y:S01]  /*0740*/  FFMA R23, R23, R11, R24 ;  /* 0x0000000b17177223 */ /* 0x000fe20000000018 */
[--C-:B----4-:R-:W-:Y:S01]  /*0750*/  FADD R9, R12, -R7.reuse ;  /* 0x800000070c097221 */ /* 0x110fe20000000000 */
[--C-:B------:R-:W-:Y:S01]  /*0760*/  FADD R13, R13, -R7.reuse ;  /* 0x800000070d0d7221 */ /* 0x100fe20000000000 */
[--C-:B------:R-:W-:Y:S01]  /*0770*/  FADD R11, R14, -R7.reuse ;  /* 0x800000070e0b7221 */ /* 0x100fe20000000000 */
[----:B------:R-:W-:Y:S01]  /*0780*/  FADD R15, R15, -R7 ;  /* 0x800000070f0f7221 */ /* 0x000fe20000000000 */
[C---:B------:R-:W-:Y:S01]  /*0790*/  FMUL R9, R0.reuse, R9 ;  /* 0x0000000900097220 */ /* 0x040fe20000400000 */
[C---:B------:R-:W-:Y:S01]  /*07a0*/  FMUL R12, R0.reuse, R13 ;  /* 0x0000000d000c7220 */ /* 0x040fe20000400000 */
[C---:B------:R-:W-:Y:S01]  /*07b0*/  FMUL R10, R0.reuse, R11 ;  /* 0x0000000b000a7220 */ /* 0x040fe20000400000 */
[----:B------:R-:W-:Y:S01]  /*07c0*/  FMUL R0, R0, R15 ;  /* 0x0000000f00007220 */ /* 0x000fe20000400000 */
[----:B------:R-:W-:Y:S01]  /*07d0*/  FSETP.GEU.AND P1, PT, R8, RZ, PT ;  /* 0x000000ff0800720b */ /* 0x000fe20003f2e000 */
[C-C-:B------:R-:W-:Y:S01]  /*07e0*/  FFMA R9, R16.reuse, R9, R19.reuse ;  /* 0x0000000910097223 */ /* 0x140fe20000000013 */
[C-C-:B------:R-:W-:Y:S01]  /*07f0*/  FFMA R12, R16.reuse, R12, R19.reuse ;  /* 0x0000000c100c7223 */ /* 0x140fe20000000013 */
[C-C-:B------:R-:W-:Y:S01]  /*0800*/  FFMA R10, R16.reuse, R10, R19.reuse ;  /* 0x0000000a100a7223 */ /* 0x140fe20000000013 */
[----:B------:R-:W-:Y:S01]  /*0810*/  FFMA R0, R16, R0, R19 ;  /* 0x0000000010007223 */ /* 0x000fe20000000013 */
[----:B------:R-:W-:-:S02]  /*0820*/  FSETP.GEU.AND P0, PT, R23, RZ, PT ;  /* 0x000000ff1700720b */ /* 0x000fc40003f0e000 */
[----:B------:R-:W-:Y:S02]  /*0830*/  FSETP.GEU.AND P2, PT, R6, RZ, PT ;  /* 0x000000ff0600720b */ /* 0x000fe40003f4e000 */
[----:B------:R-:W-:Y:S02]  /*0840*/  FSETP.GEU.AND P3, PT, R2, RZ, PT ;  /* 0x000000ff0200720b */ /* 0x000fe40003f6e000 */
[----:B------:R-:W-:Y:S02]  /*0850*/  FSEL R14, R8, RZ, P1 ;  /* 0x000000ff080e7208 */ /* 0x000fe40000800000 */
[----:B------:R-:W-:Y:S02]  /*0860*/  FSEL R16, R23, RZ, P0 ;  /* 0x000000ff17107208 */ /* 0x000fe40000000000 */
[----:B------:R-:W-:Y:S02]  /*0870*/  FSEL R6, R6, RZ, P2 ;  /* 0x000000ff06067208 */ /* 0x000fe40001000000 */
[----:B------:R-:W-:-:S02]  /*0880*/  FSEL R8, R2, RZ, P3 ;  /* 0x000000ff02087208 */ /* 0x000fc40001800000 */
[----:B------:R-:W-:Y:S02]  /*0890*/  FSETP.GEU.AND P0, PT, R0, RZ, PT ;  /* 0x000000ff0000720b */ /* 0x000fe40003f0e000 */
[----:B------:R-:W-:Y:S02]  /*08a0*/  FSETP.GEU.AND P1, PT, R10, RZ, PT ;  /* 0x000000ff0a00720b */ /* 0x000fe40003f2e000 */
[----:B------:R-:W-:Y:S02]  /*08b0*/  FSETP.GEU.AND P3, PT, R9, RZ, PT ;  /* 0x000000ff0900720b */ /* 0x000fe40003f6e000 */
[----:B------:R-:W-:Y:S01]  /*08c0*/  FSETP.GEU.AND P2, PT, R12, RZ, PT ;  /* 0x000000ff0c00720b */ /* 0x000fe20003f4e000 */
[----:B0-----:R-:W-:Y:S01]  /*08d0*/  IMAD.WIDE R4, R3, 0x4, R4 ;  /* 0x0000000403047825 */ /* 0x001fe200078e0204 */
[----:B------:R-:W-:Y:S02]  /*08e0*/  FSEL R15, R0, RZ, P0 ;  /* 0x000000ff000f7208 */ /* 0x000fe40000000000 */
[----:B------:R-:W-:-:S02]  /*08f0*/  FSEL R7, R10, RZ, P1 ;  /* 0x000000ff0a077208 */ /* 0x000fc40000800000 */
[----:B------:R-:W-:Y:S02]  /*0900*/  FSEL R3, R9, RZ, P3 ;  /* 0x000000ff09037208 */ /* 0x000fe40001800000 */
[----:B------:R-:W-:Y:S01]  /*0910*/  FSEL R13, R12, RZ, P2 ;  /* 0x000000ff0c0d7208 */ /* 0x000fe20001000000 */
[C---:B------:R-:W-:Y:S01]  /*0920*/  FMUL R10, R17.reuse, R14 ;  /* 0x0000000e110a7220 */ /* 0x040fe20000400000 */
[C---:B------:R-:W-:Y:S01]  /*0930*/  FMUL R9, R17.reuse, R6 ;  /* 0x0000000611097220 */ /* 0x040fe20000400000 */
[C---:B------:R-:W-:Y:S01]  /*0940*/  FMUL R8, R17.reuse, R8 ;  /* 0x0000000811087220 */ /* 0x040fe20000400000 */
[----:B------:R-:W-:Y:S01]  /*0950*/  FMUL R11, R17, R16 ;  /* 0x00000010110b7220 */ /* 0x000fe20000400000 */
[C---:B------:R-:W-:Y:S01]  /*0960*/  FMUL R14, R20.reuse, R7 ;  /* 0x00000007140e7220 */ /* 0x040fe20000400000 */
[C---:B------:R-:W-:Y:S01]  /*0970*/  FMUL R12, R20.reuse, R3 ;  /* 0x00000003140c7220 */ /* 0x040fe20000400000 */
[C---:B------:R-:W-:Y:S01]  /*0980*/  FMUL R13, R20.reuse, R13 ;  /* 0x0000000d140d7220 */ /* 0x040fe20000400000 */
[----:B------:R-:W-:Y:S01]  /*0990*/  FMUL R15, R20, R15 ;  /* 0x0000000f140f7220 */ /* 0x000fe20000400000 */
[----:B------:R-:W-:Y:S04]  /*09a0*/  STG.E.128 desc[UR4][R4.64], R8 ;  /* 0x0000000804007986 */ /* 0x000fe8000c101d04 */
[----:B------:R-:W-:Y:S01]  /*09b0*/  STG.E.128 desc[UR4][R4.64+0x800], R12 ;  /* 0x0008000c04007986 */ /* 0x000fe2000c101d04 */
[----:B------:R-:W-:Y:S05]  /*09c0*/  EXIT ;  /* 0x000000000000794d */ /* 0x000fea0003800000 */
.L_x_0:
[----:B------:R-:W-:-:S00]  /*09d0*/  BRA `(.L_x_0) ;  /* 0xfffffffc00fc7947 */ /* 0x000fc0000383ffff */
[----:B------:R-:W-:-:S00]  /*09e0*/  NOP ;  /* 0x0000000000007918 */ /* 0x000fc00000000000 */
        /* <DEDUP_REMOVED lines=9> */
.L_x_1:


//--------------------- .nv.global.init           --------------------------
	.section	.nv.global.init,"aw",@progbits
.nv.global.init:
	.type		_$_str,@object
	.size		_$_str,(_$_str_$_2 - _$_str)
_$_str:
        /*0000*/ 	.byte	0x5f, 0x5f, 0x43, 0x55, 0x44, 0x41, 0x5f, 0x46, 0x54, 0x5a, 0x00
	.type		_$_str_$_2,@object
	.size		_$_str_$_2,(.L_1 - _$_str_$_2)
_$_str_$_2:
        /*000b*/ 	.byte	0x5f, 0x5f, 0x43, 0x55, 0x44, 0x41, 0x5f, 0x50, 0x52, 0x45, 0x43, 0x5f, 0x53, 0x51, 0x52, 0x54
        /*001b*/ 	.byte	0x00
.L_1:


//--------------------- .nv.constant0.triton_poi_fused__native_batch_norm_legit_no_training_mul_relu_7 --------------------------
	.section	.nv.constant0.triton_poi_fused__native_batch_norm_legit_no_training_mul_relu_7,"a",@progbits
	.sectionflags	@""
	.align	4
.nv.constant0.triton_poi_fused__native_batch_norm_legit_no_training_mul_relu_7:
	.zero		588
